	.headerflags	@"EF_CUDA_TEXMODE_UNIFIED EF_CUDA_64BIT_ADDRESS EF_CUDA_ACCELERATORS EF_CUDA_SM90 EF_CUDA_VIRTUAL_SM(EF_CUDA_SM90)"
	.elftype	@"ET_EXEC"


//--------------------- .nv.info                  --------------------------
	.section	.nv.info,"",@"SHT_CUDA_INFO"
	.align	4


	//----- nvinfo : EIATTR_REGCOUNT
	.align		4
        /*0000*/ 	.byte	0x04, 0x2f
        /*0002*/ 	.short	(.L_1 - .L_0)
	.align		4
.L_0:
        /*0004*/ 	.word	index@(triton_poi_fused_convolution_max_pool2d_with_indices_relu_13)
        /*0008*/ 	.word	0x0000001d


	//----- nvinfo : EIATTR_MIN_STACK_SIZE
	.align		4
.L_1:
        /*000c*/ 	.byte	0x04, 0x12
        /*000e*/ 	.short	(.L_3 - .L_2)
	.align		4
.L_2:
        /*0010*/ 	.word	index@(triton_poi_fused_convolution_max_pool2d_with_indices_relu_13)
        /*0014*/ 	.word	0x00000000


	//----- nvinfo : EIATTR_FRAME_SIZE
	.align		4
.L_3:
        /*0018*/ 	.byte	0x04, 0x11
        /*001a*/ 	.short	(.L_5 - .L_4)
	.align		4
.L_4:
        /*001c*/ 	.word	index@(triton_poi_fused_convolution_max_pool2d_with_indices_relu_13)
        /*0020*/ 	.word	0x00000000


	//----- nvinfo : EIATTR_MIN_STACK_SIZE
	.align		4
.L_5:
        /*0024*/ 	.byte	0x04, 0x12
        /*0026*/ 	.short	(.L_7 - .L_6)
	.align		4
.L_6:
        /*0028*/ 	.word	index@(triton_poi_fused_convolution_max_pool2d_with_indices_relu_13)
        /*002c*/ 	.word	0x00000000
.L_7:


//--------------------- .nv.info.triton_poi_fused_convolution_max_pool2d_with_indices_relu_13 --------------------------
	.section	.nv.info.triton_poi_fused_convolution_max_pool2d_with_indices_relu_13,"",@"SHT_CUDA_INFO"
	.sectionflags	@""
	.align	4


	//----- nvinfo : EIATTR_CUDA_API_VERSION
	.align		4
        /*0000*/ 	.byte	0x04, 0x37
        /*0002*/ 	.short	(.L_9 - .L_8)
.L_8:
        /*0004*/ 	.word	0x0000007c


	//----- nvinfo : EIATTR_KPARAM_INFO
	.align		4
.L_9:
        /*0008*/ 	.byte	0x04, 0x17
        /*000a*/ 	.short	(.L_11 - .L_10)
.L_10:
        /*000c*/ 	.word	0x00000000
        /*0010*/ 	.short	0x0004
        /*0012*/ 	.short	0x001c
        /*0014*/ 	.byte	0x00, 0xf0, 0x11, 0x00


	//----- nvinfo : EIATTR_KPARAM_INFO
	.align		4
.L_11:
        /*0018*/ 	.byte	0x04, 0x17
        /*001a*/ 	.short	(.L_13 - .L_12)
.L_12:
        /*001c*/ 	.word	0x00000000
        /*0020*/ 	.short	0x0003
        /*0022*/ 	.short	0x0018
        /*0024*/ 	.byte	0x00, 0xf0, 0x11, 0x00


	//----- nvinfo : EIATTR_KPARAM_INFO
	.align		4
.L_13:
        /*0028*/ 	.byte	0x04, 0x17
        /*002a*/ 	.short	(.L_15 - .L_14)
.L_14:
        /*002c*/ 	.word	0x00000000
        /*0030*/ 	.short	0x0002
        /*0032*/ 	.short	0x0010
        /*0034*/ 	.byte	0x00, 0xf4, 0x21, 0x00


	//----- nvinfo : EIATTR_KPARAM_INFO
	.align		4
.L_15:
        /*0038*/ 	.byte	0x04, 0x17
        /*003a*/ 	.short	(.L_17 - .L_16)
.L_16:
        /*003c*/ 	.word	0x00000000
        /*0040*/ 	.short	0x0001
        /*0042*/ 	.short	0x0008
        /*0044*/ 	.byte	0x00, 0xf4, 0x21, 0x00


	//----- nvinfo : EIATTR_KPARAM_INFO
	.align		4
.L_17:
        /*0048*/ 	.byte	0x04, 0x17
        /*004a*/ 	.short	(.L_19 - .L_18)
.L_18:
        /*004c*/ 	.word	0x00000000
        /*0050*/ 	.short	0x0000
        /*0052*/ 	.short	0x0000
        /*0054*/ 	.byte	0x00, 0xf4, 0x21, 0x00


	//----- nvinfo : EIATTR_SPARSE_MMA_MASK
	.align		4
.L_19:
        /*0058*/ 	.byte	0x03, 0x50
        /*005a*/ 	.short	0x0000


	//----- nvinfo : EIATTR_MAXREG_COUNT
	.align		4
        /*005c*/ 	.byte	0x03, 0x1b
        /*005e*/ 	.short	0x00ff


	//----- nvinfo : EIATTR_EXIT_INSTR_OFFSETS
	.align		4
        /*0060*/ 	.byte	0x04, 0x1c
        /*0062*/ 	.short	(.L_21 - .L_20)


	//   ....[0]....
.L_20:
        /*0064*/ 	.word	0x00000740


	//   ....[1]....
        /*0068*/ 	.word	0x00000760


	//----- nvinfo : EIATTR_REQNTID
	.align		4
.L_21:
        /*006c*/ 	.byte	0x04, 0x10
        /*006e*/ 	.short	(.L_23 - .L_22)
.L_22:
        /*0070*/ 	.word	0x00000080
        /*0074*/ 	.word	0x00000001
        /*0078*/ 	.word	0x00000001


	//----- nvinfo : EIATTR_CBANK_PARAM_SIZE
	.align		4
.L_23:
        /*007c*/ 	.byte	0x03, 0x19
        /*007e*/ 	.short	0x0020


	//----- nvinfo : EIATTR_PARAM_CBANK
	.align		4
        /*0080*/ 	.byte	0x04, 0x0a
        /*0082*/ 	.short	(.L_25 - .L_24)
	.align		4
.L_24:
        /*0084*/ 	.word	index@(.nv.constant0.triton_poi_fused_convolution_max_pool2d_with_indices_relu_13)
        /*0088*/ 	.short	0x0210
        /*008a*/ 	.short	0x0020


	//----- nvinfo : EIATTR_SW_WAR
	.align		4
.L_25:
        /*008c*/ 	.byte	0x04, 0x36
        /*008e*/ 	.short	(.L_27 - .L_26)
.L_26:
        /*0090*/ 	.word	0x00000008
.L_27:


//--------------------- .nv.callgraph             --------------------------
	.section	.nv.callgraph,"",@"SHT_CUDA_CALLGRAPH"
	.align	4
	.sectionentsize	8
	.align		4
        /*0000*/ 	.word	0x00000000
	.align		4
        /*0004*/ 	.word	0xffffffff
	.align		4
        /*0008*/ 	.word	0x00000000
	.align		4
        /*000c*/ 	.word	0xfffffffe
	.align		4
        /*0010*/ 	.word	0x00000000
	.align		4
        /*0014*/ 	.word	0xfffffffd
	.align		4
        /*0018*/ 	.word	0x00000000
	.align		4
        /*001c*/ 	.word	0xfffffffc


//--------------------- .text.triton_poi_fused_convolution_max_pool2d_with_indices_relu_13 --------------------------
	.section	.text.triton_poi_fused_convolution_max_pool2d_with_indices_relu_13,"ax",@progbits
	.sectionflags	@"SHF_BARRIERS=1"
	.align	128
        .global         triton_poi_fused_convolution_max_pool2d_with_indices_relu_13
        .type           triton_poi_fused_convolution_max_pool2d_with_indices_relu_13,@function
        .size           triton_poi_fused_convolution_max_pool2d_with_indices_relu_13,(.L_x_1 - triton_poi_fused_convolution_max_pool2d_with_indices_relu_13)
        .other          triton_poi_fused_convolution_max_pool2d_with_indices_relu_13,@"STO_CUDA_ENTRY STV_DEFAULT"
triton_poi_fused_convolution_max_pool2d_with_indices_relu_13:
.text.triton_poi_fused_convolution_max_pool2d_with_indices_relu_13:
[----:B------:R-:W0:Y:S01]  /*0000*/  LDC R1, c[0x0][0x28] ;  /* 0x00000a00ff017b82 */ /* 0x000e220000000800 */
[----:B------:R-:W1:Y:S07]  /*0010*/  S2R R13, SR_CTAID.Z ;  /* 0x00000000000d7919 */ /* 0x000e6e0000002700 */
[----:B------:R-:W1:Y:S01]  /*0020*/  S2UR UR4, SR_CTAID.Y ;  /* 0x00000000000479c3 */ /* 0x000e620000002600 */
[----:B------:R-:W-:Y:S01]  /*0030*/  ULDC.64 UR6, c[0x0][0x208] ;  /* 0x0000820000067ab9 */ /* 0x000fe20000000a00 */
[----:B------:R-:W2:Y:S01]  /*0040*/  S2R R3, SR_CTAID.X ;  /* 0x0000000000037919 */ /* 0x000ea20000002500 */
[----:B------:R-:W3:Y:S05]  /*0050*/  S2R R12, SR_TID.X ;  /* 0x00000000000c7919 */ /* 0x000eea0000002100 */
[----:B------:R-:W1:Y:S08]  /*0060*/  LDC R0, c[0x0][0x10] ;  /* 0x00000400ff007b82 */ /* 0x000e700000000800 */
[----:B------:R-:W4:Y:S01]  /*0070*/  LDC.64 R18, c[0x0][0x210] ;  /* 0x00008400ff127b82 */ /* 0x000f220000000a00 */
[----:B-1----:R-:W-:-:S02]  /*0080*/  IMAD R13, R13, R0, UR4 ;  /* 0x000000040d0d7e24 */ /* 0x002fc4000f8e0200 */
[----:B--2---:R-:W-:Y:S02]  /*0090*/  IMAD.SHL.U32 R3, R3, 0x10, RZ ;  /* 0x0000001003037824 */ /* 0x004fe400078e00ff */
[----:B------:R-:W-:Y:S01]  /*00a0*/  IMAD.SHL.U32 R13, R13, 0x40, RZ ;  /* 0x000000400d0d7824 */ /* 0x000fe200078e00ff */
[----:B---3--:R-:W-:Y:S02]  /*00b0*/  SHF.R.U32.HI R0, RZ, 0x4, R12 ;  /* 0x00000004ff007819 */ /* 0x008fe4000001160c */
[----:B------:R-:W-:Y:S02]  /*00c0*/  LOP3.LUT R5, R3, 0xf, R12, 0xf8, !PT ;  /* 0x0000000f03057812 */ /* 0x000fe400078ef80c */
[----:B------:R-:W-:Y:S02]  /*00d0*/  SGXT.U32 R0, R0, 0x3 ;  /* 0x000000030000781a */ /* 0x000fe40000000000 */
[----:B------:R-:W-:Y:S02]  /*00e0*/  ISETP.GE.AND P0, PT, R5, 0x9, PT ;  /* 0x000000090500780c */ /* 0x000fe40003f06270 */
[----:B------:R-:W-:-:S02]  /*00f0*/  LOP3.LUT R4, R13, 0x8, R0, 0xfe, !PT ;  /* 0x000000080d047812 */ /* 0x000fc400078efe00 */
[----:B------:R-:W-:Y:S02]  /*0100*/  LOP3.LUT R2, R13, R0, RZ, 0xfc, !PT ;  /* 0x000000000d027212 */ /* 0x000fe400078efcff */
[----:B------:R-:W-:Y:S02]  /*0110*/  ISETP.LT.AND P2, PT, R4, 0x20000, !P0 ;  /* 0x000200000400780c */ /* 0x000fe40004741270 */
[----:B------:R-:W-:Y:S01]  /*0120*/  LOP3.LUT R6, R13, 0x10, R0, 0xfe, !PT ;  /* 0x000000100d067812 */ /* 0x000fe200078efe00 */
[--C-:B------:R-:W-:Y:S01]  /*0130*/  IMAD R7, R2, 0x9, R5.reuse ;  /* 0x0000000902077824 */ /* 0x100fe200078e0205 */
[----:B------:R-:W-:Y:S01]  /*0140*/  LOP3.LUT R8, R13, 0x18, R0, 0xfe, !PT ;  /* 0x000000180d087812 */ /* 0x000fe200078efe00 */
[----:B------:R-:W-:Y:S01]  /*0150*/  IMAD R5, R4, 0x9, R5 ;  /* 0x0000000904057824 */ /* 0x000fe200078e0205 */
[----:B------:R-:W-:Y:S02]  /*0160*/  LOP3.LUT R9, R13, 0x20, R0, 0xfe, !PT ;  /* 0x000000200d097812 */ /* 0x000fe400078efe00 */
[----:B------:R-:W-:Y:S01]  /*0170*/  ISETP.LT.AND P1, PT, R2, 0x20000, !P0 ;  /* 0x000200000200780c */ /* 0x000fe20004721270 */
[----:B------:R-:W-:Y:S01]  /*0180*/  IMAD.MOV.U32 R2, RZ, RZ, RZ ;  /* 0x000000ffff027224 */ /* 0x000fe200078e00ff */
[----:B------:R-:W-:Y:S01]  /*0190*/  ISETP.LT.AND P6, PT, R6, 0x20000, !P0 ;  /* 0x000200000600780c */ /* 0x000fe200047c1270 */
[----:B----4-:R-:W-:Y:S01]  /*01a0*/  IMAD.WIDE R4, R5, 0x4, R18 ;  /* 0x0000000405047825 */ /* 0x010fe200078e0212 */
[----:B------:R-:W-:-:S02]  /*01b0*/  ISETP.LT.AND P5, PT, R8, 0x20000, !P0 ;  /* 0x000200000800780c */ /* 0x000fc400047a1270 */
[----:B------:R-:W-:Y:S02]  /*01c0*/  ISETP.LT.AND P4, PT, R9, 0x20000, !P0 ;  /* 0x000200000900780c */ /* 0x000fe40004781270 */
[----:B------:R-:W-:Y:S01]  /*01d0*/  LOP3.LUT R6, R13, 0x28, R0, 0xfe, !PT ;  /* 0x000000280d067812 */ /* 0x000fe200078efe00 */
[----:B------:R1:W2:Y:S01]  /*01e0*/  @P2 LDG.E.EL R2, desc[UR6][R4.64] ;  /* 0x0000000604022981 */ /* 0x0002a2000c2e1900 */
[----:B------:R-:W-:Y:S02]  /*01f0*/  LOP3.LUT R8, R13, 0x30, R0, 0xfe, !PT ;  /* 0x000000300d087812 */ /* 0x000fe400078efe00 */
[----:B------:R-:W-:Y:S02]  /*0200*/  LOP3.LUT R9, R13, 0x38, R0, 0xfe, !PT ;  /* 0x000000380d097812 */ /* 0x000fe400078efe00 */
[----:B------:R-:W-:Y:S02]  /*0210*/  ISETP.LT.AND P3, PT, R6, 0x20000, !P0 ;  /* 0x000200000600780c */ /* 0x000fe40004761270 */
[----:B------:R-:W-:-:S02]  /*0220*/  ISETP.LT.AND P2, PT, R8, 0x20000, !P0 ;  /* 0x000200000800780c */ /* 0x000fc40004741270 */
[----:B------:R-:W-:Y:S01]  /*0230*/  ISETP.LT.AND P0, PT, R9, 0x20000, !P0 ;  /* 0x000200000900780c */ /* 0x000fe20004701270 */
[C---:B------:R-:W-:Y:S02]  /*0240*/  VIADD R9, R7.reuse, 0x90 ;  /* 0x0000009007097836 */ /* 0x040fe40000000000 */
[C---:B------:R-:W-:Y:S02]  /*0250*/  VIADD R11, R7.reuse, 0xd8 ;  /* 0x000000d8070b7836 */ /* 0x040fe40000000000 */
[C---:B------:R-:W-:Y:S02]  /*0260*/  VIADD R15, R7.reuse, 0x120 ;  /* 0x00000120070f7836 */ /* 0x040fe40000000000 */
[C---:B------:R-:W-:Y:S02]  /*0270*/  VIADD R17, R7.reuse, 0x168 ;  /* 0x0000016807117836 */ /* 0x040fe40000000000 */
[C---:B------:R-:W-:Y:S02]  /*0280*/  VIADD R23, R7.reuse, 0x1b0 ;  /* 0x000001b007177836 */ /* 0x040fe40000000000 */
[----:B------:R-:W-:-:S02]  /*0290*/  VIADD R25, R7, 0x1f8 ;  /* 0x000001f807197836 */ /* 0x000fc40000000000 */
[----:B-1----:R-:W-:-:S04]  /*02a0*/  IMAD.WIDE R4, R7, 0x4, R18 ;  /* 0x0000000407047825 */ /* 0x002fc800078e0212 */
[----:B------:R-:W-:-:S04]  /*02b0*/  IMAD.WIDE R6, R9, 0x4, R18 ;  /* 0x0000000409067825 */ /* 0x000fc800078e0212 */
[----:B------:R-:W-:-:S04]  /*02c0*/  IMAD.WIDE R8, R11, 0x4, R18 ;  /* 0x000000040b087825 */ /* 0x000fc800078e0212 */
[----:B------:R-:W-:Y:S01]  /*02d0*/  IMAD.WIDE R10, R15, 0x4, R18 ;  /* 0x000000040f0a7825 */ /* 0x000fe200078e0212 */
[----:B------:R-:W-:-:S03]  /*02e0*/  CS2R R20, SRZ ;  /* 0x0000000000147805 */ /* 0x000fc6000001ff00 */
[----:B------:R-:W-:-:S03]  /*02f0*/  IMAD.WIDE R14, R17, 0x4, R18 ;  /* 0x00000004110e7825 */ /* 0x000fc600078e0212 */
[----:B------:R-:W3:Y:S01]  /*0300*/  @P6 LDG.E.EL R21, desc[UR6][R6.64] ;  /* 0x0000000606156981 */ /* 0x000ee2000c2e1900 */
[--C-:B------:R-:W-:Y:S01]  /*0310*/  IMAD.WIDE R16, R23, 0x4, R18.reuse ;  /* 0x0000000417107825 */ /* 0x100fe200078e0212 */
[----:B------:R-:W-:Y:S02]  /*0320*/  CS2R R22, SRZ ;  /* 0x0000000000167805 */ /* 0x000fe4000001ff00 */
[----:B------:R1:W4:Y:S01]  /*0330*/  @P5 LDG.E.EL R20, desc[UR6][R8.64] ;  /* 0x0000000608145981 */ /* 0x000322000c2e1900 */
[----:B------:R-:W-:Y:S01]  /*0340*/  IMAD.WIDE R18, R25, 0x4, R18 ;  /* 0x0000000419127825 */ /* 0x000fe200078e0212 */
[----:B------:R-:W-:Y:S02]  /*0350*/  CS2R R24, SRZ ;  /* 0x0000000000187805 */ /* 0x000fe4000001ff00 */
[----:B------:R-:W5:Y:S01]  /*0360*/  @P1 LDG.E.EL R23, desc[UR6][R4.64] ;  /* 0x0000000604171981 */ /* 0x000f62000c2e1900 */
[----:B------:R-:W-:-:S03]  /*0370*/  IMAD.MOV.U32 R26, RZ, RZ, RZ ;  /* 0x000000ffff1a7224 */ /* 0x000fc600078e00ff */
[----:B------:R1:W5:Y:S04]  /*0380*/  @P3 LDG.E.EL R25, desc[UR6][R14.64] ;  /* 0x000000060e193981 */ /* 0x000368000c2e1900 */
[----:B------:R1:W5:Y:S04]  /*0390*/  @P4 LDG.E.EL R26, desc[UR6][R10.64] ;  /* 0x000000060a1a4981 */ /* 0x000368000c2e1900 */
[----:B------:R-:W5:Y:S01]  /*03a0*/  @P2 LDG.E.EL R24, desc[UR6][R16.64] ;  /* 0x0000000610182981 */ /* 0x000f62000c2e1900 */
[----:B------:R-:W1:Y:S03]  /*03b0*/  S2UR UR5, SR_CgaCtaId ;  /* 0x00000000000579c3 */ /* 0x000e660000008800 */
[----:B------:R1:W5:Y:S02]  /*03c0*/  @P0 LDG.E.EL R22, desc[UR6][R18.64] ;  /* 0x0000000612160981 */ /* 0x000364000c2e1900 */
[----:B-1----:R-:W1:Y:S01]  /*03d0*/  S2R R9, SR_TID.X ;  /* 0x0000000000097919 */ /* 0x002e620000002100 */
[----:B------:R-:W-:Y:S01]  /*03e0*/  UMOV UR4, 0x400 ;  /* 0x0000040000047882 */ /* 0x000fe20000000000 */
[----:B------:R-:W-:Y:S01]  /*03f0*/  IMAD.SHL.U32 R12, R12, 0x4, RZ ;  /* 0x000000040c0c7824 */ /* 0x000fe200078e00ff */
[----:B0-----:R-:W0:Y:S01]  /*0400*/  LDC.64 R14, c[0x0][0x218] ;  /* 0x00008600ff0e7b82 */ /* 0x001e220000000a00 */
[----:B------:R-:W-:Y:S01]  /*0410*/  UPRMT UR4, UR5, 0x654, UR4 ;  /* 0x0000065405047896 */ /* 0x000fe20008000004 */
[C---:B-1----:R-:W-:Y:S01]  /*0420*/  IMAD.SHL.U32 R7, R9.reuse, 0x4, RZ ;  /* 0x0000000409077824 */ /* 0x042fe200078e00ff */
[----:B------:R-:W-:Y:S01]  /*0430*/  SHF.R.U32.HI R8, RZ, 0x4, R9 ;  /* 0x00000004ff087819 */ /* 0x000fe20000011609 */
[----:B------:R-:W-:-:S03]  /*0440*/  IMAD.SHL.U32 R6, R9, 0x40, RZ ;  /* 0x0000004009067824 */ /* 0x000fc600078e00ff */
[----:B------:R-:W-:Y:S02]  /*0450*/  LOP3.LUT R7, R7, 0x1fc, RZ, 0xc0, !PT ;  /* 0x000001fc07077812 */ /* 0x000fe400078ec0ff */
[----:B------:R-:W-:Y:S02]  /*0460*/  SGXT.U32 R11, R8, 0x3 ;  /* 0x00000003080b781a */ /* 0x000fe40000000000 */
[----:B------:R-:W-:Y:S02]  /*0470*/  LOP3.LUT R4, R7, 0x200, RZ, 0xfc, !PT ;  /* 0x0000020007047812 */ /* 0x000fe400078efcff */
[----:B------:R-:W-:Y:S02]  /*0480*/  LOP3.LUT R6, R6, 0x3c0, RZ, 0xc0, !PT ;  /* 0x000003c006067812 */ /* 0x000fe400078ec0ff */
[----:B------:R-:W-:Y:S02]  /*0490*/  SHF.R.U32.HI R8, RZ, 0x2, R4 ;  /* 0x00000002ff087819 */ /* 0x000fe40000011604 */
[----:B------:R-:W-:-:S02]  /*04a0*/  LOP3.LUT R4, R6, R11, RZ, 0xfc, !PT ;  /* 0x0000000b06047212 */ /* 0x000fc400078efcff */
[----:B------:R-:W-:-:S05]  /*04b0*/  LEA.HI R5, R6, UR4, RZ, 0x1e ;  /* 0x0000000406057c11 */ /* 0x000fca000f8ff0ff */
[----:B------:R-:W-:Y:S01]  /*04c0*/  IMAD R19, R4, 0x4, R5 ;  /* 0x0000000404137824 */ /* 0x000fe200078e0205 */
[----:B------:R-:W-:Y:S02]  /*04d0*/  LOP3.LUT R6, R9, 0x70, RZ, 0xc0, !PT ;  /* 0x0000007009067812 */ /* 0x000fe400078ec0ff */
[----:B------:R-:W-:-:S03]  /*04e0*/  LOP3.LUT R8, R8, 0xf0, RZ, 0xc0, !PT ;  /* 0x000000f008087812 */ /* 0x000fc600078ec0ff */
[----:B------:R-:W-:Y:S02]  /*04f0*/  VIADD R6, R6, UR4 ;  /* 0x0000000406067c36 */ /* 0x000fe40008000000 */
[----:B------:R-:W-:Y:S02]  /*0500*/  VIADD R4, R8, UR4 ;  /* 0x0000000408047c36 */ /* 0x000fe40008000000 */
[C---:B------:R-:W-:Y:S02]  /*0510*/  IMAD R8, R7.reuse, 0x4, R6 ;  /* 0x0000000407087824 */ /* 0x040fe400078e0206 */
[----:B------:R-:W-:Y:S01]  /*0520*/  IMAD R4, R7, 0x4, R4 ;  /* 0x0000000407047824 */ /* 0x000fe200078e0204 */
[----:B--2---:R1:W-:Y:S02]  /*0530*/  STS [R19+0x20], R2 ;  /* 0x0000200213007388 */ /* 0x0043e40000000800 */
[----:B-1----:R-:W-:Y:S02]  /*0540*/  LOP3.LUT R2, R13, 0x3c, R12, 0xf8, !PT ;  /* 0x0000003c0d027812 */ /* 0x002fe400078ef80c */
[----:B---3--:R-:W-:Y:S04]  /*0550*/  STS [R19+0x40], R21 ;  /* 0x0000401513007388 */ /* 0x008fe80000000800 */
[----:B----4-:R-:W-:Y:S04]  /*0560*/  STS [R19+0x60], R20 ;  /* 0x0000601413007388 */ /* 0x010fe80000000800 */
[----:B-----5:R-:W-:Y:S04]  /*0570*/  STS [R19], R23 ;  /* 0x0000001713007388 */ /* 0x020fe80000000800 */
[----:B------:R-:W-:Y:S04]  /*0580*/  STS [R19+0xa0], R25 ;  /* 0x0000a01913007388 */ /* 0x000fe80000000800 */
[----:B------:R-:W-:Y:S04]  /*0590*/  STS [R19+0x80], R26 ;  /* 0x0000801a13007388 */ /* 0x000fe80000000800 */
[----:B------:R-:W-:Y:S04]  /*05a0*/  STS [R19+0xc0], R24 ;  /* 0x0000c01813007388 */ /* 0x000fe80000000800 */
[----:B------:R1:W-:Y:S01]  /*05b0*/  STS [R19+0xe0], R22 ;  /* 0x0000e01613007388 */ /* 0x0003e20000000800 */
[----:B------:R-:W-:Y:S01]  /*05c0*/  BAR.SYNC.DEFER_BLOCKING 0x0 ;  /* 0x0000000000007b1d */ /* 0x000fe20000010000 */
[----:B------:R-:W-:-:S04]  /*05d0*/  SHF.R.S32.HI R13, RZ, 0x1f, R2 ;  /* 0x0000001fff0d7819 */ /* 0x000fc80000011402 */
[----:B------:R-:W-:-:S03]  /*05e0*/  LEA.HI R16, R13, R2, RZ, 0x8 ;  /* 0x000000020d107211 */ /* 0x000fc600078f40ff */
[----:B------:R-:W2:Y:S01]  /*05f0*/  LDC.64 R12, c[0x0][0x220] ;  /* 0x00008800ff0c7b82 */ /* 0x000ea20000000a00 */
[----:B------:R-:W3:Y:S04]  /*0600*/  LDS.128 R8, [R8] ;  /* 0x0000000008087984 */ /* 0x000ee80000000c00 */
[----:B------:R-:W4:Y:S01]  /*0610*/  LDS.128 R4, [R4+0x800] ;  /* 0x0008000004047984 */ /* 0x000f220000000c00 */
[----:B------:R-:W-:Y:S02]  /*0620*/  LOP3.LUT R17, R16, 0xffffff00, RZ, 0xc0, !PT ;  /* 0xffffff0010117812 */ /* 0x000fe400078ec0ff */
[----:B------:R-:W-:Y:S02]  /*0630*/  SHF.R.S32.HI R16, RZ, 0x8, R16 ;  /* 0x00000008ff107819 */ /* 0x000fe40000011410 */
[C---:B------:R-:W-:Y:S01]  /*0640*/  ISETP.GE.AND P0, PT, R2.reuse, 0x20000, PT ;  /* 0x000200000200780c */ /* 0x040fe20003f06270 */
[----:B------:R-:W-:Y:S01]  /*0650*/  IMAD.IADD R17, R2, 0x1, -R17 ;  /* 0x0000000102117824 */ /* 0x000fe200078e0a11 */
[----:B------:R-:W-:-:S02]  /*0660*/  LOP3.LUT R2, R3, R0, RZ, 0xfc, !PT ;  /* 0x0000000003027212 */ /* 0x000fc400078efcff */
[----:B------:R-:W-:Y:S01]  /*0670*/  LOP3.LUT R0, R3, 0x8, R0, 0xfe, !PT ;  /* 0x0000000803007812 */ /* 0x000fe200078efe00 */
[----:B------:R-:W-:Y:S01]  /*0680*/  IMAD R17, R16, 0x900, R17 ;  /* 0x0000090010117824 */ /* 0x000fe200078e0211 */
[----:B------:R-:W-:Y:S02]  /*0690*/  ISETP.LT.AND P1, PT, R2, 0x9, !P0 ;  /* 0x000000090200780c */ /* 0x000fe40004721270 */
[----:B------:R-:W-:Y:S01]  /*06a0*/  ISETP.LT.AND P0, PT, R0, 0x9, !P0 ;  /* 0x000000090000780c */ /* 0x000fe20004701270 */
[--C-:B-1----:R-:W-:Y:S02]  /*06b0*/  IMAD R19, R2, 0x100, R17.reuse ;  /* 0x0000010002137824 */ /* 0x102fe400078e0211 */
[----:B------:R-:W-:Y:S02]  /*06c0*/  IMAD R21, R0, 0x100, R17 ;  /* 0x0000010000157824 */ /* 0x000fe400078e0211 */
[----:B0-----:R-:W-:-:S04]  /*06d0*/  IMAD.WIDE R2, R19, 0x4, R14 ;  /* 0x0000000413027825 */ /* 0x001fc800078e020e */
[----:B------:R-:W-:-:S04]  /*06e0*/  IMAD.WIDE R14, R21, 0x4, R14 ;  /* 0x00000004150e7825 */ /* 0x000fc800078e020e */
[----:B--2---:R-:W-:-:S04]  /*06f0*/  IMAD.WIDE R16, R19, 0x4, R12 ;  /* 0x0000000413107825 */ /* 0x004fc800078e020c */
[----:B------:R-:W-:Y:S01]  /*0700*/  IMAD.WIDE R12, R21, 0x4, R12 ;  /* 0x00000004150c7825 */ /* 0x000fe200078e020c */
[----:B---3--:R0:W-:Y:S04]  /*0710*/  @P1 STG.E.128 desc[UR6][R2.64], R8 ;  /* 0x0000000802001986 */ /* 0x0081e8000c101d06 */
[----:B----4-:R0:W-:Y:S04]  /*0720*/  @P0 STG.E.128 desc[UR6][R14.64], R4 ;  /* 0x000000040e000986 */ /* 0x0101e8000c101d06 */
[----:B------:R0:W-:Y:S02]  /*0730*/  @P1 STG.E.128 desc[UR6][R16.64], R8 ;  /* 0x0000000810001986 */ /* 0x0001e4000c101d06 */
[----:B0-----:R-:W-:Y:S05]  /*0740*/  @!P0 EXIT ;  /* 0x000000000000894d */ /* 0x001fea0003800000 */
[----:B------:R-:W-:Y:S01]  /*0750*/  STG.E.128 desc[UR6][R12.64], R4 ;  /* 0x000000040c007986 */ /* 0x000fe2000c101d06 */
[----:B------:R-:W-:Y:S05]  /*0760*/  EXIT ;  /* 0x000000000000794d */ /* 0x000fea0003800000 */
.L_x_0:
[----:B------:R-:W-:-:S00]  /*0770*/  BRA `(.L_x_0) ;  /* 0xfffffffc00fc7947 */ /* 0x000fc0000383ffff */
[----:B------:R-:W-:-:S00]  /*0780*/  NOP ;  /* 0x0000000000007918 */ /* 0x000fc00000000000 */
[----:B------:R-:W-:-:S00]  /*0790*/  NOP ;  /* 0x0000000000007918 */ /* 0x000fc00000000000 */
[----:B------:R-:W-:-:S00]  /*07a0*/  NOP ;  /* 0x0000000000007918 */ /* 0x000fc00000000000 */
[----:B------:R-:W-:-:S00]  /*07b0*/  NOP ;  /* 0x0000000000007918 */ /* 0x000fc00000000000 */
[----:B------:R-:W-:-:S00]  /*07c0*/  NOP ;  /* 0x0000000000007918 */ /* 0x000fc00000000000 */
[----:B------:R-:W-:-:S00]  /*07d0*/  NOP ;  /* 0x0000000000007918 */ /* 0x000fc00000000000 */
[----:B------:R-:W-:-:S00]  /*07e0*/  NOP ;  /* 0x0000000000007918 */ /* 0x000fc00000000000 */
[----:B------:R-:W-:-:S00]  /*07f0*/  NOP ;  /* 0x0000000000007918 */ /* 0x000fc00000000000 */
.L_x_1:


//--------------------- .nv.shared.triton_poi_fused_convolution_max_pool2d_with_indices_relu_13 --------------------------
	.section	.nv.shared.triton_poi_fused_convolution_max_pool2d_with_indices_relu_13,"aw",@nobits
	.sectionflags	@""
	.align	16
	.zero		1024


//--------------------- .nv.constant0.triton_poi_fused_convolution_max_pool2d_with_indices_relu_13 --------------------------
	.section	.nv.constant0.triton_poi_fused_convolution_max_pool2d_with_indices_relu_13,"a",@progbits
	.sectionflags	@""
	.align	4
.nv.constant0.triton_poi_fused_convolution_max_pool2d_with_indices_relu_13:
	.zero		560
